	.headerflags	@"EF_CUDA_TEXMODE_UNIFIED EF_CUDA_64BIT_ADDRESS EF_CUDA_ACCELERATORS EF_CUDA_SM90 EF_CUDA_VIRTUAL_SM(EF_CUDA_SM90)"
	.elftype	@"ET_EXEC"


//--------------------- .nv.info                  --------------------------
	.section	.nv.info,"",@"SHT_CUDA_INFO"
	.align	4


	//----- nvinfo : EIATTR_REGCOUNT
	.align		4
        /*0000*/ 	.byte	0x04, 0x2f
        /*0002*/ 	.short	(.L_3 - .L_2)
	.align		4
.L_2:
        /*0004*/ 	.word	index@(triton_poi_fused__native_batch_norm_legit_no_training_add_30)
        /*0008*/ 	.word	0x00000016


	//----- nvinfo : EIATTR_MIN_STACK_SIZE
	.align		4
.L_3:
        /*000c*/ 	.byte	0x04, 0x12
        /*000e*/ 	.short	(.L_5 - .L_4)
	.align		4
.L_4:
        /*0010*/ 	.word	index@(triton_poi_fused__native_batch_norm_legit_no_training_add_30)
        /*0014*/ 	.word	0x00000000


	//----- nvinfo : EIATTR_FRAME_SIZE
	.align		4
.L_5:
        /*0018*/ 	.byte	0x04, 0x11
        /*001a*/ 	.short	(.L_7 - .L_6)
	.align		4
.L_6:
        /*001c*/ 	.word	index@(triton_poi_fused__native_batch_norm_legit_no_training_add_30)
        /*0020*/ 	.word	0x00000000


	//----- nvinfo : EIATTR_MIN_STACK_SIZE
	.align		4
.L_7:
        /*0024*/ 	.byte	0x04, 0x12
        /*0026*/ 	.short	(.L_9 - .L_8)
	.align		4
.L_8:
        /*0028*/ 	.word	index@(triton_poi_fused__native_batch_norm_legit_no_training_add_30)
        /*002c*/ 	.word	0x00000000
.L_9:


//--------------------- .nv.info.triton_poi_fused__native_batch_norm_legit_no_training_add_30 --------------------------
	.section	.nv.info.triton_poi_fused__native_batch_norm_legit_no_training_add_30,"",@"SHT_CUDA_INFO"
	.sectionflags	@""
	.align	4


	//----- nvinfo : EIATTR_CUDA_API_VERSION
	.align		4
        /*0000*/ 	.byte	0x04, 0x37
        /*0002*/ 	.short	(.L_11 - .L_10)
.L_10:
        /*0004*/ 	.word	0x0000007c


	//----- nvinfo : EIATTR_KPARAM_INFO
	.align		4
.L_11:
        /*0008*/ 	.byte	0x04, 0x17
        /*000a*/ 	.short	(.L_13 - .L_12)
.L_12:
        /*000c*/ 	.word	0x00000000
        /*0010*/ 	.short	0x0007
        /*0012*/ 	.short	0x0038
        /*0014*/ 	.byte	0x00, 0xf0, 0x11, 0x00


	//----- nvinfo : EIATTR_KPARAM_INFO
	.align		4
.L_13:
        /*0018*/ 	.byte	0x04, 0x17
        /*001a*/ 	.short	(.L_15 - .L_14)
.L_14:
        /*001c*/ 	.word	0x00000000
        /*0020*/ 	.short	0x0006
        /*0022*/ 	.short	0x0030
        /*0024*/ 	.byte	0x00, 0xf4, 0x21, 0x00


	//----- nvinfo : EIATTR_KPARAM_INFO
	.align		4
.L_15:
        /*0028*/ 	.byte	0x04, 0x17
        /*002a*/ 	.short	(.L_17 - .L_16)
.L_16:
        /*002c*/ 	.word	0x00000000
        /*0030*/ 	.short	0x0005
        /*0032*/ 	.short	0x0028
        /*0034*/ 	.byte	0x00, 0xf4, 0x21, 0x00


	//----- nvinfo : EIATTR_KPARAM_INFO
	.align		4
.L_17:
        /*0038*/ 	.byte	0x04, 0x17
        /*003a*/ 	.short	(.L_19 - .L_18)
.L_18:
        /*003c*/ 	.word	0x00000000
        /*0040*/ 	.short	0x0004
        /*0042*/ 	.short	0x0020
        /*0044*/ 	.byte	0x00, 0xf4, 0x21, 0x00


	//----- nvinfo : EIATTR_KPARAM_INFO
	.align		4
.L_19:
        /*0048*/ 	.byte	0x04, 0x17
        /*004a*/ 	.short	(.L_21 - .L_20)
.L_20:
        /*004c*/ 	.word	0x00000000
        /*0050*/ 	.short	0x0003
        /*0052*/ 	.short	0x0018
        /*0054*/ 	.byte	0x00, 0xf4, 0x21, 0x00


	//----- nvinfo : EIATTR_KPARAM_INFO
	.align		4
.L_21:
        /*0058*/ 	.byte	0x04, 0x17
        /*005a*/ 	.short	(.L_23 - .L_22)
.L_22:
        /*005c*/ 	.word	0x00000000
        /*0060*/ 	.short	0x0002
        /*0062*/ 	.short	0x0010
        /*0064*/ 	.byte	0x00, 0xf4, 0x21, 0x00


	//----- nvinfo : EIATTR_KPARAM_INFO
	.align		4
.L_23:
        /*0068*/ 	.byte	0x04, 0x17
        /*006a*/ 	.short	(.L_25 - .L_24)
.L_24:
        /*006c*/ 	.word	0x00000000
        /*0070*/ 	.short	0x0001
        /*0072*/ 	.short	0x0008
        /*0074*/ 	.byte	0x00, 0xf4, 0x21, 0x00


	//----- nvinfo : EIATTR_KPARAM_INFO
	.align		4
.L_25:
        /*0078*/ 	.byte	0x04, 0x17
        /*007a*/ 	.short	(.L_27 - .L_26)
.L_26:
        /*007c*/ 	.word	0x00000000
        /*0080*/ 	.short	0x0000
        /*0082*/ 	.short	0x0000
        /*0084*/ 	.byte	0x00, 0xf4, 0x21, 0x00


	//----- nvinfo : EIATTR_SPARSE_MMA_MASK
	.align		4
.L_27:
        /*0088*/ 	.byte	0x03, 0x50
        /*008a*/ 	.short	0x0000


	//----- nvinfo : EIATTR_MAXREG_COUNT
	.align		4
        /*008c*/ 	.byte	0x03, 0x1b
        /*008e*/ 	.short	0x00ff


	//----- nvinfo : EIATTR_EXIT_INSTR_OFFSETS
	.align		4
        /*0090*/ 	.byte	0x04, 0x1c
        /*0092*/ 	.short	(.L_29 - .L_28)


	//   ....[0]....
.L_28:
        /*0094*/ 	.word	0x00000350


	//   ....[1]....
        /*0098*/ 	.word	0x00000370


	//----- nvinfo : EIATTR_REQNTID
	.align		4
.L_29:
        /*009c*/ 	.byte	0x04, 0x10
        /*009e*/ 	.short	(.L_31 - .L_30)
.L_30:
        /*00a0*/ 	.word	0x00000080
        /*00a4*/ 	.word	0x00000001
        /*00a8*/ 	.word	0x00000001


	//----- nvinfo : EIATTR_CBANK_PARAM_SIZE
	.align		4
.L_31:
        /*00ac*/ 	.byte	0x03, 0x19
        /*00ae*/ 	.short	0x003c


	//----- nvinfo : EIATTR_PARAM_CBANK
	.align		4
        /*00b0*/ 	.byte	0x04, 0x0a
        /*00b2*/ 	.short	(.L_33 - .L_32)
	.align		4
.L_32:
        /*00b4*/ 	.word	index@(.nv.constant0.triton_poi_fused__native_batch_norm_legit_no_training_add_30)
        /*00b8*/ 	.short	0x0210
        /*00ba*/ 	.short	0x003c


	//----- nvinfo : EIATTR_SW_WAR
	.align		4
.L_33:
        /*00bc*/ 	.byte	0x04, 0x36
        /*00be*/ 	.short	(.L_35 - .L_34)
.L_34:
        /*00c0*/ 	.word	0x00000008
.L_35:


//--------------------- .nv.callgraph             --------------------------
	.section	.nv.callgraph,"",@"SHT_CUDA_CALLGRAPH"
	.align	4
	.sectionentsize	8
	.align		4
        /*0000*/ 	.word	0x00000000
	.align		4
        /*0004*/ 	.word	0xffffffff
	.align		4
        /*0008*/ 	.word	0x00000000
	.align		4
        /*000c*/ 	.word	0xfffffffe
	.align		4
        /*0010*/ 	.word	0x00000000
	.align		4
        /*0014*/ 	.word	0xfffffffd
	.align		4
        /*0018*/ 	.word	0x00000000
	.align		4
        /*001c*/ 	.word	0xfffffffc


//--------------------- .nv.constant4             --------------------------
	.section	.nv.constant4,"a",@progbits
	.align	8
	.align		8
.nv.constant4:
        /*0000*/ 	.dword	_$_str
	.align		8
        /*0008*/ 	.dword	_$_str_$_2


//--------------------- .text.triton_poi_fused__native_batch_norm_legit_no_training_add_30 --------------------------
	.section	.text.triton_poi_fused__native_batch_norm_legit_no_training_add_30,"ax",@progbits
	.align	128
        .global         triton_poi_fused__native_batch_norm_legit_no_training_add_30
        .type           triton_poi_fused__native_batch_norm_legit_no_training_add_30,@function
        .size           triton_poi_fused__native_batch_norm_legit_no_training_add_30,(.L_x_1 - triton_poi_fused__native_batch_norm_legit_no_training_add_30)
        .other          triton_poi_fused__native_batch_norm_legit_no_training_add_30,@"STO_CUDA_ENTRY STV_DEFAULT"
triton_poi_fused__native_batch_norm_legit_no_training_add_30:
.text.triton_poi_fused__native_batch_norm_legit_no_training_add_30:
[----:B------:R-:W0:Y:S01]  /*0000*/  LDC R1, c[0x0][0x28] ;  /* 0x00000a00ff017b82 */ /* 0x000e220000000800 */
[----:B------:R-:W1:Y:S07]  /*0010*/  S2R R0, SR_TID.X ;  /* 0x0000000000007919 */ /* 0x000e6e0000002100 */
[----:B------:R-:W2:Y:S01]  /*0020*/  LDC.64 R12, c[0x0][0x220] ;  /* 0x00008800ff0c7b82 */ /* 0x000ea20000000a00 */
[----:B------:R-:W-:Y:S01]  /*0030*/  ULDC.64 UR4, c[0x0][0x208] ;  /* 0x0000820000047ab9 */ /* 0x000fe20000000a00 */
[----:B------:R-:W3:Y:S06]  /*0040*/  S2R R3, SR_CTAID.X ;  /* 0x0000000000037919 */ /* 0x000eec0000002500 */
[----:B------:R-:W4:Y:S08]  /*0050*/  LDC.64 R8, c[0x0][0x210] ;  /* 0x00008400ff087b82 */ /* 0x000f300000000a00 */
[----:B------:R-:W5:Y:S08]  /*0060*/  LDC.64 R10, c[0x0][0x218] ;  /* 0x00008600ff0a7b82 */ /* 0x000f700000000a00 */
[----:B------:R-:W4:Y:S01]  /*0070*/  LDC.64 R14, c[0x0][0x228] ;  /* 0x00008a00ff0e7b82 */ /* 0x000f220000000a00 */
[----:B-1----:R-:W-:-:S07]  /*0080*/  LOP3.LUT R0, R0, 0x7f, RZ, 0xc0, !PT ;  /* 0x0000007f00007812 */ /* 0x002fce00078ec0ff */
[----:B------:R-:W1:Y:S01]  /*0090*/  LDC.64 R16, c[0x0][0x230] ;  /* 0x00008c00ff107b82 */ /* 0x000e620000000a00 */
[----:B---3--:R-:W-:Y:S02]  /*00a0*/  SHF.R.S32.HI R2, RZ, 0x18, R3 ;  /* 0x00000018ff027819 */ /* 0x008fe40000011403 */
[----:B------:R-:W-:Y:S02]  /*00b0*/  LEA R0, R3, R0, 0x7 ;  /* 0x0000000003007211 */ /* 0x000fe400078e38ff */
[----:B------:R-:W-:Y:S02]  /*00c0*/  SGXT R3, R2, 0x1 ;  /* 0x000000010203781a */ /* 0x000fe40000000200 */
[----:B------:R-:W-:Y:S02]  /*00d0*/  ISETP.GE.AND P2, PT, R0, 0xa00, PT ;  /* 0x00000a000000780c */ /* 0x000fe40003f46270 */
[----:B------:R-:W-:-:S04]  /*00e0*/  LEA.HI R3, R3, R0, RZ, 0x2 ;  /* 0x0000000003037211 */ /* 0x000fc800078f10ff */
[----:B------:R-:W-:-:S05]  /*00f0*/  SHF.R.S32.HI R3, RZ, 0x2, R3 ;  /* 0x00000002ff037819 */ /* 0x000fca0000011403 */
[----:B------:R-:W-:-:S05]  /*0100*/  IMAD.HI R2, R3, 0x66666667, RZ ;  /* 0x6666666703027827 */ /* 0x000fca00078e02ff */
[----:B------:R-:W-:-:S04]  /*0110*/  SHF.R.U32.HI R5, RZ, 0x1f, R2 ;  /* 0x0000001fff057819 */ /* 0x000fc80000011602 */
[----:B------:R-:W-:Y:S02]  /*0120*/  LEA.HI.SX32 R2, R2, R5, 0x1a ;  /* 0x0000000502027211 */ /* 0x000fe400078fd2ff */
[----:B------:R-:W3:Y:S03]  /*0130*/  LDC.64 R4, c[0x0][0x238] ;  /* 0x00008e00ff047b82 */ /* 0x000ee60000000a00 */
[----:B------:R-:W-:Y:S01]  /*0140*/  IMAD R19, R2, -0xa0, R3 ;  /* 0xffffff6002137824 */ /* 0x000fe200078e0203 */
[----:B------:R-:W-:-:S03]  /*0150*/  CS2R R2, SRZ ;  /* 0x0000000000027805 */ /* 0x000fc6000001ff00 */
[----:B--2---:R-:W-:-:S05]  /*0160*/  IMAD.WIDE R12, R19, 0x4, R12 ;  /* 0x00000004130c7825 */ /* 0x004fca00078e020c */
[----:B------:R2:W3:Y:S01]  /*0170*/  @!P2 LDG.E.EL R2, desc[UR4][R12.64] ;  /* 0x000000040c02a981 */ /* 0x0004e2000c2e1900 */
[----:B------:R-:W-:Y:S01]  /*0180*/  CS2R R6, SRZ ;  /* 0x0000000000067805 */ /* 0x000fe2000001ff00 */
[----:B----4-:R-:W-:-:S04]  /*0190*/  IMAD.WIDE R8, R0, 0x4, R8 ;  /* 0x0000000400087825 */ /* 0x010fc800078e0208 */
[C---:B-----5:R-:W-:Y:S01]  /*01a0*/  IMAD.WIDE R10, R19.reuse, 0x4, R10 ;  /* 0x00000004130a7825 */ /* 0x060fe200078e020a */
[----:B------:R4:W5:Y:S03]  /*01b0*/  @!P2 LDG.E R6, desc[UR4][R8.64] ;  /* 0x000000040806a981 */ /* 0x000966000c1e1900 */
[C---:B0-2---:R-:W-:Y:S01]  /*01c0*/  IMAD.WIDE R12, R19.reuse, 0x4, R14 ;  /* 0x00000004130c7825 */ /* 0x045fe200078e020e */
[----:B------:R0:W5:Y:S03]  /*01d0*/  @!P2 LDG.E.EL R3, desc[UR4][R10.64] ;  /* 0x000000040a03a981 */ /* 0x000166000c2e1900 */
[----:B-1----:R-:W-:Y:S01]  /*01e0*/  IMAD.WIDE R14, R19, 0x4, R16 ;  /* 0x00000004130e7825 */ /* 0x002fe200078e0210 */
[----:B------:R-:W-:Y:S01]  /*01f0*/  CS2R R16, SRZ ;  /* 0x0000000000107805 */ /* 0x000fe2000001ff00 */
[----:B------:R-:W2:Y:S01]  /*0200*/  @!P2 LDG.E.EL R7, desc[UR4][R12.64] ;  /* 0x000000040c07a981 */ /* 0x000ea2000c2e1900 */
[----:B----4-:R-:W1:Y:S01]  /*0210*/  LDC.64 R8, c[0x0][0x240] ;  /* 0x00009000ff087b82 */ /* 0x010e620000000a00 */
[----:B---3--:R-:W-:-:S03]  /*0220*/  IMAD.WIDE R4, R0, 0x4, R4 ;  /* 0x0000000400047825 */ /* 0x008fc600078e0204 */
[----:B------:R-:W2:Y:S04]  /*0230*/  @!P2 LDG.E.EL R16, desc[UR4][R14.64] ;  /* 0x000000040e10a981 */ /* 0x000ea8000c2e1900 */
[----:B------:R-:W3:Y:S01]  /*0240*/  @!P2 LDG.E R17, desc[UR4][R4.64] ;  /* 0x000000040411a981 */ /* 0x000ee2000c1e1900 */
[----:B0-----:R-:W-:Y:S01]  /*0250*/  HFMA2.MMA R11, -RZ, RZ, 1.625, 0 ;  /* 0x3e800000ff0b7435 */ /* 0x001fe200000001ff */
[----:B------:R-:W-:-:S04]  /*0260*/  FADD R2, R2, 9.9999997473787516356e-06 ;  /* 0x3727c5ac02027421 */ /* 0x000fc80000000000 */
[----:B------:R-:W0:Y:S01]  /*0270*/  MUFU.SQRT R10, R2 ;  /* 0x00000002000a7308 */ /* 0x000e220000002000 */
[----:B-----5:R-:W-:Y:S01]  /*0280*/  FADD R3, -R3, R6 ;  /* 0x0000000603037221 */ /* 0x020fe20000000100 */
[C---:B0-----:R-:W-:Y:S02]  /*0290*/  FSETP.GT.AND P0, PT, R10.reuse, 8.50705917302346158658e+37, PT ;  /* 0x7e8000000a00780b */ /* 0x041fe40003f04000 */
[----:B------:R-:W-:Y:S02]  /*02a0*/  FSETP.GEU.AND P1, PT, R10, 1.175494350822287508e-38, PT ;  /* 0x008000000a00780b */ /* 0x000fe40003f2e000 */
[----:B------:R-:W-:-:S09]  /*02b0*/  FSEL R11, R11, 1, P0 ;  /* 0x3f8000000b0b7808 */ /* 0x000fd20000000000 */
[----:B------:R-:W-:Y:S02]  /*02c0*/  @P0 FMUL R10, R10, 0.25 ;  /* 0x3e8000000a0a0820 */ /* 0x000fe40000400000 */
[----:B------:R-:W-:Y:S02]  /*02d0*/  @!P1 FMUL R11, R11, 16777216 ;  /* 0x4b8000000b0b9820 */ /* 0x000fe40000400000 */
[----:B------:R-:W-:-:S06]  /*02e0*/  @!P1 FMUL R10, R10, 16777216 ;  /* 0x4b8000000a0a9820 */ /* 0x000fcc0000400000 */
[----:B------:R-:W0:Y:S02]  /*02f0*/  MUFU.RCP R10, R10 ;  /* 0x0000000a000a7308 */ /* 0x000e240000001000 */
[----:B0-----:R-:W-:-:S04]  /*0300*/  FMUL R2, R10, R11 ;  /* 0x0000000b0a027220 */ /* 0x001fc80000400000 */
[----:B------:R-:W-:-:S04]  /*0310*/  FMUL R3, R3, R2 ;  /* 0x0000000203037220 */ /* 0x000fc80000400000 */
[----:B--2---:R-:W-:Y:S01]  /*0320*/  FFMA R16, R3, R7, R16 ;  /* 0x0000000703107223 */ /* 0x004fe20000000010 */
[----:B-1----:R-:W-:-:S04]  /*0330*/  IMAD.WIDE R2, R0, 0x4, R8 ;  /* 0x0000000400027825 */ /* 0x002fc800078e0208 */
[----:B---3--:R-:W-:Y:S01]  /*0340*/  FADD R17, R16, R17 ;  /* 0x0000001110117221 */ /* 0x008fe20000000000 */
[----:B------:R-:W-:Y:S06]  /*0350*/  @P2 EXIT ;  /* 0x000000000000294d */ /* 0x000fec0003800000 */
[----:B------:R-:W-:Y:S01]  /*0360*/  STG.E desc[UR4][R2.64], R17 ;  /* 0x0000001102007986 */ /* 0x000fe2000c101904 */
[----:B------:R-:W-:Y:S05]  /*0370*/  EXIT ;  /* 0x000000000000794d */ /* 0x000fea0003800000 */
.L_x_0:
[----:B------:R-:W-:-:S00]  /*0380*/  BRA `(.L_x_0) ;  /* 0xfffffffc00fc7947 */ /* 0x000fc0000383ffff */
[----:B------:R-:W-:-:S00]  /*0390*/  NOP ;  /* 0x0000000000007918 */ /* 0x000fc00000000000 */
        /* <DEDUP_REMOVED lines=14> */
.L_x_1:


//--------------------- .nv.global.init           --------------------------
	.section	.nv.global.init,"aw",@progbits
.nv.global.init:
	.type		_$_str,@object
	.size		_$_str,(_$_str_$_2 - _$_str)
_$_str:
        /*0000*/ 	.byte	0x5f, 0x5f, 0x43, 0x55, 0x44, 0x41, 0x5f, 0x46, 0x54, 0x5a, 0x00
	.type		_$_str_$_2,@object
	.size		_$_str_$_2,(.L_1 - _$_str_$_2)
_$_str_$_2:
        /*000b*/ 	.byte	0x5f, 0x5f, 0x43, 0x55, 0x44, 0x41, 0x5f, 0x50, 0x52, 0x45, 0x43, 0x5f, 0x53, 0x51, 0x52, 0x54
        /*001b*/ 	.byte	0x00
.L_1:


//--------------------- .nv.constant0.triton_poi_fused__native_batch_norm_legit_no_training_add_30 --------------------------
	.section	.nv.constant0.triton_poi_fused__native_batch_norm_legit_no_training_add_30,"a",@progbits
	.sectionflags	@""
	.align	4
.nv.constant0.triton_poi_fused__native_batch_norm_legit_no_training_add_30:
	.zero		588
